//
// Generated by NVIDIA NVVM Compiler
//
// Compiler Build ID: CL-36424714
// Cuda compilation tools, release 13.0, V13.0.88
// Based on NVVM 20.0.0
//

.version 9.0
.target sm_100
.address_size 64


.entry _Z20matrixMultiplicationPKfS0_Pfii(
	.param .u64 .ptr .align 1 _Z20matrixMultiplicationPKfS0_Pfii_param_0,
	.param .u64 .ptr .align 1 _Z20matrixMultiplicationPKfS0_Pfii_param_1,
	.param .u64 .ptr .align 1 _Z20matrixMultiplicationPKfS0_Pfii_param_2,
	.param .u32 _Z20matrixMultiplicationPKfS0_Pfii_param_3,
	.param .u32 _Z20matrixMultiplicationPKfS0_Pfii_param_4
)
{
	.reg .pred 	%p<12>;
	.reg .b32 	%r<43>;
	.reg .b32 	%f<67>;
	.reg .b64 	%rd<53>;

	ld.param.u64 	%rd11, [_Z20matrixMultiplicationPKfS0_Pfii_param_0];
	ld.param.u64 	%rd12, [_Z20matrixMultiplicationPKfS0_Pfii_param_1];
	ld.param.u32 	%r21, [_Z20matrixMultiplicationPKfS0_Pfii_param_3];
	ld.param.u32 	%r22, [_Z20matrixMultiplicationPKfS0_Pfii_param_4];
	cvta.to.global.u64 	%rd1, %rd12;
	cvta.to.global.u64 	%rd2, %rd11;
	mov.u32 	%r23, %ctaid.x;
	mov.u32 	%r24, %tid.x;
	mad.lo.s32 	%r25, %r22, %r23, %r24;
	div.s32 	%r1, %r25, %r21;
	mul.lo.s32 	%r26, %r1, %r21;
	sub.s32 	%r2, %r25, %r26;
	setp.ge.s32 	%p1, %r1, %r21;
	setp.lt.s32 	%p2, %r21, 0;
	or.pred  	%p3, %p2, %p1;
	@%p3 bra 	$L__BB0_13;
	max.u32 	%r4, %r21, 1;
	setp.lt.u32 	%p4, %r21, 8;
	mov.b32 	%r41, 0;
	mov.f32 	%f66, 0f00000000;
	@%p4 bra 	$L__BB0_4;
	and.b32  	%r28, %r4, 2147483640;
	neg.s32 	%r39, %r28;
	mul.wide.u32 	%rd13, %r21, 4;
	add.s64 	%rd3, %rd1, %rd13;
	shl.b32 	%r6, %r21, 3;
	mul.wide.u32 	%rd14, %r21, 8;
	add.s64 	%rd4, %rd1, %rd14;
	mul.wide.u32 	%rd15, %r21, 12;
	add.s64 	%rd5, %rd1, %rd15;
	mul.wide.u32 	%rd16, %r21, 16;
	add.s64 	%rd6, %rd1, %rd16;
	mul.wide.u32 	%rd17, %r21, 20;
	add.s64 	%rd7, %rd1, %rd17;
	mul.wide.u32 	%rd18, %r21, 24;
	add.s64 	%rd8, %rd1, %rd18;
	mul.wide.u32 	%rd19, %r21, 28;
	add.s64 	%rd9, %rd1, %rd19;
	mov.f32 	%f66, 0f00000000;
	mov.u32 	%r37, %r26;
	mov.u32 	%r38, %r2;
$L__BB0_3:
	.pragma "nounroll";
	and.b32  	%r41, %r4, 2147483640;
	mul.wide.s32 	%rd20, %r38, 4;
	add.s64 	%rd21, %rd3, %rd20;
	add.s64 	%rd22, %rd4, %rd20;
	add.s64 	%rd23, %rd5, %rd20;
	add.s64 	%rd24, %rd6, %rd20;
	add.s64 	%rd25, %rd7, %rd20;
	add.s64 	%rd26, %rd8, %rd20;
	add.s64 	%rd27, %rd9, %rd20;
	add.s64 	%rd28, %rd1, %rd20;
	mul.wide.s32 	%rd29, %r37, 4;
	add.s64 	%rd30, %rd2, %rd29;
	ld.global.f32 	%f16, [%rd30];
	ld.global.f32 	%f17, [%rd28];
	fma.rn.f32 	%f18, %f16, %f17, %f66;
	ld.global.f32 	%f19, [%rd30+4];
	ld.global.f32 	%f20, [%rd21];
	fma.rn.f32 	%f21, %f19, %f20, %f18;
	ld.global.f32 	%f22, [%rd30+8];
	ld.global.f32 	%f23, [%rd22];
	fma.rn.f32 	%f24, %f22, %f23, %f21;
	ld.global.f32 	%f25, [%rd30+12];
	ld.global.f32 	%f26, [%rd23];
	fma.rn.f32 	%f27, %f25, %f26, %f24;
	ld.global.f32 	%f28, [%rd30+16];
	ld.global.f32 	%f29, [%rd24];
	fma.rn.f32 	%f30, %f28, %f29, %f27;
	ld.global.f32 	%f31, [%rd30+20];
	ld.global.f32 	%f32, [%rd25];
	fma.rn.f32 	%f33, %f31, %f32, %f30;
	ld.global.f32 	%f34, [%rd30+24];
	ld.global.f32 	%f35, [%rd26];
	fma.rn.f32 	%f36, %f34, %f35, %f33;
	ld.global.f32 	%f37, [%rd30+28];
	ld.global.f32 	%f38, [%rd27];
	fma.rn.f32 	%f66, %f37, %f38, %f36;
	add.s32 	%r39, %r39, 8;
	add.s32 	%r38, %r38, %r6;
	add.s32 	%r37, %r37, 8;
	setp.ne.s32 	%p5, %r39, 0;
	@%p5 bra 	$L__BB0_3;
$L__BB0_4:
	and.b32  	%r15, %r4, 7;
	setp.eq.s32 	%p6, %r15, 0;
	@%p6 bra 	$L__BB0_12;
	and.b32  	%r16, %r4, 3;
	setp.lt.u32 	%p7, %r15, 4;
	@%p7 bra 	$L__BB0_7;
	add.s32 	%r29, %r41, %r26;
	mul.wide.s32 	%rd31, %r29, 4;
	add.s64 	%rd32, %rd2, %rd31;
	ld.global.f32 	%f40, [%rd32];
	mad.lo.s32 	%r30, %r41, %r21, %r2;
	mul.wide.s32 	%rd33, %r30, 4;
	add.s64 	%rd34, %rd1, %rd33;
	ld.global.f32 	%f41, [%rd34];
	fma.rn.f32 	%f42, %f40, %f41, %f66;
	ld.global.f32 	%f43, [%rd32+4];
	mul.wide.u32 	%rd35, %r21, 4;
	add.s64 	%rd36, %rd34, %rd35;
	ld.global.f32 	%f44, [%rd36];
	fma.rn.f32 	%f45, %f43, %f44, %f42;
	ld.global.f32 	%f46, [%rd32+8];
	add.s64 	%rd37, %rd36, %rd35;
	ld.global.f32 	%f47, [%rd37];
	fma.rn.f32 	%f48, %f46, %f47, %f45;
	ld.global.f32 	%f49, [%rd32+12];
	add.s64 	%rd38, %rd37, %rd35;
	ld.global.f32 	%f50, [%rd38];
	fma.rn.f32 	%f66, %f49, %f50, %f48;
	add.s32 	%r41, %r41, 4;
$L__BB0_7:
	setp.eq.s32 	%p8, %r16, 0;
	@%p8 bra 	$L__BB0_12;
	setp.eq.s32 	%p9, %r16, 1;
	@%p9 bra 	$L__BB0_10;
	add.s32 	%r31, %r41, %r26;
	mul.wide.s32 	%rd39, %r31, 4;
	add.s64 	%rd40, %rd2, %rd39;
	ld.global.f32 	%f52, [%rd40];
	mad.lo.s32 	%r32, %r41, %r21, %r2;
	mul.wide.s32 	%rd41, %r32, 4;
	add.s64 	%rd42, %rd1, %rd41;
	ld.global.f32 	%f53, [%rd42];
	fma.rn.f32 	%f54, %f52, %f53, %f66;
	ld.global.f32 	%f55, [%rd40+4];
	mul.wide.u32 	%rd43, %r21, 4;
	add.s64 	%rd44, %rd42, %rd43;
	ld.global.f32 	%f56, [%rd44];
	fma.rn.f32 	%f66, %f55, %f56, %f54;
	add.s32 	%r41, %r41, 2;
$L__BB0_10:
	and.b32  	%r33, %r4, 1;
	setp.eq.b32 	%p10, %r33, 1;
	not.pred 	%p11, %p10;
	@%p11 bra 	$L__BB0_12;
	add.s32 	%r34, %r41, %r26;
	mul.wide.s32 	%rd45, %r34, 4;
	add.s64 	%rd46, %rd2, %rd45;
	ld.global.f32 	%f57, [%rd46];
	mad.lo.s32 	%r35, %r41, %r21, %r2;
	mul.wide.s32 	%rd47, %r35, 4;
	add.s64 	%rd48, %rd1, %rd47;
	ld.global.f32 	%f58, [%rd48];
	fma.rn.f32 	%f66, %f57, %f58, %f66;
$L__BB0_12:
	ld.param.u64 	%rd52, [_Z20matrixMultiplicationPKfS0_Pfii_param_2];
	add.s32 	%r36, %r26, %r2;
	cvta.to.global.u64 	%rd49, %rd52;
	mul.wide.s32 	%rd50, %r36, 4;
	add.s64 	%rd51, %rd49, %rd50;
	st.global.f32 	[%rd51], %f66;
$L__BB0_13:
	ret;

}


// ===== COMPILED SASS (sm_100) =====

	.target	sm_100

	.elftype	@"ET_EXEC"


//--------------------- .note.nv.tkinfo           --------------------------
	.section	.note.nv.tkinfo,"",@"SHT_NOTE"
	.sectionflags	@"SHF_NOTE_NV_TKINFO"
	.tkinfo
        /*0018*/ 	.word	0x00000002
        /*0030*/ 	.string	""
        /*0030*/ 	.string	"ptxas"
        /*0030*/ 	.string	"Cuda compilation tools, release 13.0, V13.0.88"
        /*0030*/ 	.string	"Build cuda_13.0.r13.0/compiler.36424714_0"
        /*0030*/ 	.string	"-arch sm_100 -m 64 "



//--------------------- .note.nv.cuinfo           --------------------------
	.section	.note.nv.cuinfo,"",@"SHT_NOTE"
	.sectionflags	@"SHF_NOTE_NV_CUINFO"
        /*0018*/ 	.short	0x0002
        /*001a*/ 	.short	0x0064
        /*001c*/ 	.short	0x0082
	.zero		2


//--------------------- .nv.info                  --------------------------
	.section	.nv.info,"",@"SHT_CUDA_INFO"
	.align	4


	//----- nvinfo : EIATTR_REGCOUNT
	.align		4
        /*0000*/ 	.byte	0x04, 0x2f
        /*0002*/ 	.short	(.L_1 - .L_0)
	.align		4
.L_0:
        /*0004*/ 	.word	index@(_Z20matrixMultiplicationPKfS0_Pfii)
        /*0008*/ 	.word	0x0000001f


	//----- nvinfo : EIATTR_FRAME_SIZE
	.align		4
.L_1:
        /*000c*/ 	.byte	0x04, 0x11
        /*000e*/ 	.short	(.L_3 - .L_2)
	.align		4
.L_2:
        /*0010*/ 	.word	index@(_Z20matrixMultiplicationPKfS0_Pfii)
        /*0014*/ 	.word	0x00000000


	//----- nvinfo : EIATTR_MIN_STACK_SIZE
	.align		4
.L_3:
        /*0018*/ 	.byte	0x04, 0x12
        /*001a*/ 	.short	(.L_5 - .L_4)
	.align		4
.L_4:
        /*001c*/ 	.word	index@(_Z20matrixMultiplicationPKfS0_Pfii)
        /*0020*/ 	.word	0x00000000
.L_5:


//--------------------- .nv.compat                --------------------------
	.section	.nv.compat,"",@"SHT_CUDA_COMPAT_INFO"
	.align	4
        /*0000*/ 	.byte	0x02, 0x09, 0x00, 0x00, 0x02, 0x02, 0x01, 0x00, 0x02, 0x05, 0x05, 0x00, 0x03, 0x07, 0x01, 0x01
        /*0010*/ 	.byte	0x02, 0x03, 0x00, 0x00, 0x02, 0x06, 0x01, 0x00, 0x04, 0x0b, 0x08, 0x00, 0x09, 0x00, 0x00, 0x00
        /*0020*/ 	.byte	0x00, 0x00, 0x00, 0x00


//--------------------- .nv.info._Z20matrixMultiplicationPKfS0_Pfii --------------------------
	.section	.nv.info._Z20matrixMultiplicationPKfS0_Pfii,"",@"SHT_CUDA_INFO"
	.sectionflags	@""
	.align	4


	//----- nvinfo : EIATTR_CUDA_API_VERSION
	.align		4
        /*0000*/ 	.byte	0x04, 0x37
        /*0002*/ 	.short	(.L_7 - .L_6)
.L_6:
        /*0004*/ 	.word	0x00000082


	//----- nvinfo : EIATTR_KPARAM_INFO
	.align		4
.L_7:
        /*0008*/ 	.byte	0x04, 0x17
        /*000a*/ 	.short	(.L_9 - .L_8)
.L_8:
        /*000c*/ 	.word	0x00000000
        /*0010*/ 	.short	0x0004
        /*0012*/ 	.short	0x001c
        /*0014*/ 	.byte	0x00, 0xf0, 0x11, 0x00


	//----- nvinfo : EIATTR_KPARAM_INFO
	.align		4
.L_9:
        /*0018*/ 	.byte	0x04, 0x17
        /*001a*/ 	.short	(.L_11 - .L_10)
.L_10:
        /*001c*/ 	.word	0x00000000
        /*0020*/ 	.short	0x0003
        /*0022*/ 	.short	0x0018
        /*0024*/ 	.byte	0x00, 0xf0, 0x11, 0x00


	//----- nvinfo : EIATTR_KPARAM_INFO
	.align		4
.L_11:
        /*0028*/ 	.byte	0x04, 0x17
        /*002a*/ 	.short	(.L_13 - .L_12)
.L_12:
        /*002c*/ 	.word	0x00000000
        /*0030*/ 	.short	0x0002
        /*0032*/ 	.short	0x0010
        /*0034*/ 	.byte	0x00, 0xf5, 0x21, 0x00


	//----- nvinfo : EIATTR_KPARAM_INFO
	.align		4
.L_13:
        /*0038*/ 	.byte	0x04, 0x17
        /*003a*/ 	.short	(.L_15 - .L_14)
.L_14:
        /*003c*/ 	.word	0x00000000
        /*0040*/ 	.short	0x0001
        /*0042*/ 	.short	0x0008
        /*0044*/ 	.byte	0x00, 0xf5, 0x21, 0x00


	//----- nvinfo : EIATTR_KPARAM_INFO
	.align		4
.L_15:
        /*0048*/ 	.byte	0x04, 0x17
        /*004a*/ 	.short	(.L_17 - .L_16)
.L_16:
        /*004c*/ 	.word	0x00000000
        /*0050*/ 	.short	0x0000
        /*0052*/ 	.short	0x0000
        /*0054*/ 	.byte	0x00, 0xf5, 0x21, 0x00


	//----- nvinfo : EIATTR_SPARSE_MMA_MASK
	.align		4
.L_17:
        /*0058*/ 	.byte	0x03, 0x50
        /*005a*/ 	.short	0x0000


	//----- nvinfo : EIATTR_MAXREG_COUNT
	.align		4
        /*005c*/ 	.byte	0x03, 0x1b
        /*005e*/ 	.short	0x00ff


	//----- nvinfo : EIATTR_MERCURY_ISA_VERSION
	.align		4
        /*0060*/ 	.byte	0x03, 0x5f
        /*0062*/ 	.short	0x0101


	//----- nvinfo : EIATTR_VRC_CTA_INIT_COUNT
	.align		4
        /*0064*/ 	.byte	0x02, 0x4a
	.zero		1
	.zero		1


	//----- nvinfo : EIATTR_EXIT_INSTR_OFFSETS
	.align		4
        /*0068*/ 	.byte	0x04, 0x1c
        /*006a*/ 	.short	(.L_19 - .L_18)


	//   ....[0]....
.L_18:
        /*006c*/ 	.word	0x000001f0


	//   ....[1]....
        /*0070*/ 	.word	0x00000b50


	//----- nvinfo : EIATTR_CBANK_PARAM_SIZE
	.align		4
.L_19:
        /*0074*/ 	.byte	0x03, 0x19
        /*0076*/ 	.short	0x0020


	//----- nvinfo : EIATTR_PARAM_CBANK
	.align		4
        /*0078*/ 	.byte	0x04, 0x0a
        /*007a*/ 	.short	(.L_21 - .L_20)
	.align		4
.L_20:
        /*007c*/ 	.word	index@(.nv.constant0._Z20matrixMultiplicationPKfS0_Pfii)
        /*0080*/ 	.short	0x0380
        /*0082*/ 	.short	0x0020


	//----- nvinfo : EIATTR_SW_WAR
	.align		4
.L_21:
        /*0084*/ 	.byte	0x04, 0x36
        /*0086*/ 	.short	(.L_23 - .L_22)
.L_22:
        /*0088*/ 	.word	0x00000008
.L_23:


//--------------------- .nv.callgraph             --------------------------
	.section	.nv.callgraph,"",@"SHT_CUDA_CALLGRAPH"
	.align	4
	.sectionentsize	8
	.align		4
        /*0000*/ 	.word	0x00000000
	.align		4
        /*0004*/ 	.word	0xffffffff
	.align		4
        /*0008*/ 	.word	0x00000000
	.align		4
        /*000c*/ 	.word	0xfffffffe
	.align		4
        /*0010*/ 	.word	0x00000000
	.align		4
        /*0014*/ 	.word	0xfffffffd
	.align		4
        /*0018*/ 	.word	0x00000000
	.align		4
        /*001c*/ 	.word	0xfffffffc


//--------------------- .text._Z20matrixMultiplicationPKfS0_Pfii --------------------------
	.section	.text._Z20matrixMultiplicationPKfS0_Pfii,"ax",@progbits
	.align	128
.text._Z20matrixMultiplicationPKfS0_Pfii:
        .type           _Z20matrixMultiplicationPKfS0_Pfii,@function
        .size           _Z20matrixMultiplicationPKfS0_Pfii,(.L_x_5 - _Z20matrixMultiplicationPKfS0_Pfii)
        .other          _Z20matrixMultiplicationPKfS0_Pfii,@"STO_CUDA_ENTRY STV_DEFAULT"
_Z20matrixMultiplicationPKfS0_Pfii:
[----:B------:R-:W-:Y:S01]  /*0000*/  LDC R1, c[0x0][0x37c] ;  /* 0x0000df00ff017b82 */ /* 0x000fe20000000800 */
[----:B------:R-:W0:Y:S01]  /*0010*/  LDCU.64 UR18, c[0x0][0x398] ;  /* 0x00007300ff1277ac */ /* 0x000e220008000a00 */
[----:B------:R-:W1:Y:S06]  /*0020*/  S2R R0, SR_TID.X ;  /* 0x0000000000007919 */ /* 0x000e6c0000002100 */
[----:B------:R-:W1:Y:S01]  /*0030*/  S2UR UR4, SR_CTAID.X ;  /* 0x00000000000479c3 */ /* 0x000e620000002500 */
[----:B0-----:R-:W-:Y:S02]  /*0040*/  IABS R5, UR18 ;  /* 0x0000001200057c13 */ /* 0x001fe40008000000 */
[----:B------:R-:W-:-:S02]  /*0050*/  MOV R7, UR19 ;  /* 0x0000001300077c02 */ /* 0x000fc40008000f00 */
[----:B------:R-:W0:Y:S03]  /*0060*/  I2F.RP R4, R5 ;  /* 0x0000000500047306 */ /* 0x000e260000209400 */
[----:B-1----:R-:W-:-:S05]  /*0070*/  IMAD R0, R7, UR4, R0 ;  /* 0x0000000407007c24 */ /* 0x002fca000f8e0200 */
[----:B0-----:R-:W0:Y:S02]  /*0080*/  MUFU.RCP R4, R4 ;  /* 0x0000000400047308 */ /* 0x001e240000001000 */
[----:B0-----:R-:W-:Y:S02]  /*0090*/  IADD3 R2, PT, PT, R4, 0xffffffe, RZ ;  /* 0x0ffffffe04027810 */ /* 0x001fe40007ffe0ff */
[----:B------:R-:W-:-:S04]  /*00a0*/  IABS R4, R0 ;  /* 0x0000000000047213 */ /* 0x000fc80000000000 */
[----:B------:R0:W1:Y:S02]  /*00b0*/  F2I.FTZ.U32.TRUNC.NTZ R3, R2 ;  /* 0x0000000200037305 */ /* 0x000064000021f000 */
[----:B0-----:R-:W-:Y:S01]  /*00c0*/  HFMA2 R2, -RZ, RZ, 0, 0 ;  /* 0x00000000ff027431 */ /* 0x001fe200000001ff */
[----:B-1----:R-:W-:-:S05]  /*00d0*/  IADD3 R6, PT, PT, RZ, -R3, RZ ;  /* 0x80000003ff067210 */ /* 0x002fca0007ffe0ff */
[----:B------:R-:W-:-:S04]  /*00e0*/  IMAD R7, R6, R5, RZ ;  /* 0x0000000506077224 */ /* 0x000fc800078e02ff */
[----:B------:R-:W-:-:S06]  /*00f0*/  IMAD.HI.U32 R3, R3, R7, R2 ;  /* 0x0000000703037227 */ /* 0x000fcc00078e0002 */
[----:B------:R-:W-:-:S05]  /*0100*/  IMAD.HI.U32 R3, R3, R4, RZ ;  /* 0x0000000403037227 */ /* 0x000fca00078e00ff */
[----:B------:R-:W-:-:S05]  /*0110*/  IADD3 R2, PT, PT, -R3, RZ, RZ ;  /* 0x000000ff03027210 */ /* 0x000fca0007ffe1ff */
[----:B------:R-:W-:-:S05]  /*0120*/  IMAD R2, R5, R2, R4 ;  /* 0x0000000205027224 */ /* 0x000fca00078e0204 */
[----:B------:R-:W-:-:S13]  /*0130*/  ISETP.GT.U32.AND P2, PT, R5, R2, PT ;  /* 0x000000020500720c */ /* 0x000fda0003f44070 */
[-C--:B------:R-:W-:Y:S01]  /*0140*/  @!P2 IADD3 R2, PT, PT, R2, -R5.reuse, RZ ;  /* 0x800000050202a210 */ /* 0x080fe20007ffe0ff */
[----:B------:R-:W-:Y:S01]  /*0150*/  @!P2 VIADD R3, R3, 0x1 ;  /* 0x000000010303a836 */ /* 0x000fe20000000000 */
[----:B------:R-:W-:Y:S02]  /*0160*/  ISETP.NE.AND P2, PT, RZ, UR18, PT ;  /* 0x00000012ff007c0c */ /* 0x000fe4000bf45270 */
[----:B------:R-:W-:Y:S02]  /*0170*/  ISETP.GE.U32.AND P0, PT, R2, R5, PT ;  /* 0x000000050200720c */ /* 0x000fe40003f06070 */
[----:B------:R-:W-:-:S04]  /*0180*/  LOP3.LUT R2, R0, UR18, RZ, 0x3c, !PT ;  /* 0x0000001200027c12 */ /* 0x000fc8000f8e3cff */
[----:B------:R-:W-:-:S07]  /*0190*/  ISETP.GE.AND P1, PT, R2, RZ, PT ;  /* 0x000000ff0200720c */ /* 0x000fce0003f26270 */
[----:B------:R-:W-:-:S06]  /*01a0*/  @P0 IADD3 R3, PT, PT, R3, 0x1, RZ ;  /* 0x0000000103030810 */ /* 0x000fcc0007ffe0ff */
[----:B------:R-:W-:Y:S02]  /*01b0*/  @!P1 IADD3 R3, PT, PT, -R3, RZ, RZ ;  /* 0x000000ff03039210 */ /* 0x000fe40007ffe1ff */
[----:B------:R-:W-:-:S04]  /*01c0*/  @!P2 LOP3.LUT R3, RZ, UR18, RZ, 0x33, !PT ;  /* 0x00000012ff03ac12 */ /* 0x000fc8000f8e33ff */
[----:B------:R-:W-:-:S04]  /*01d0*/  ISETP.GE.AND P0, PT, R3, UR18, PT ;  /* 0x0000001203007c0c */ /* 0x000fc8000bf06270 */
[----:B------:R-:W-:-:S13]  /*01e0*/  ISETP.GT.OR P0, PT, RZ, UR18, P0 ;  /* 0x00000012ff007c0c */ /* 0x000fda0008704670 */
[----:B------:R-:W-:Y:S05]  /*01f0*/  @P0 EXIT ;  /* 0x000000000000094d */ /* 0x000fea0003800000 */
[----:B------:R-:W-:Y:S02]  /*0200*/  UISETP.LT.U32.AND UP0, UPT, UR18, 0x1, UPT ;  /* 0x000000011200788c */ /* 0x000fe4000bf01070 */
[----:B------:R-:W-:Y:S01]  /*0210*/  IMAD R13, R3, UR18, RZ ;  /* 0x00000012030d7c24 */ /* 0x000fe2000f8e02ff */
[----:B------:R-:W-:Y:S01]  /*0220*/  MOV R12, RZ ;  /* 0x000000ff000c7202 */ /* 0x000fe20000000f00 */
[----:B------:R-:W0:Y:S03]  /*0230*/  LDCU.64 UR16, c[0x0][0x358] ;  /* 0x00006b00ff1077ac */ /* 0x000e260008000a00 */
[----:B------:R-:W-:Y:S01]  /*0240*/  IADD3 R15, PT, PT, R0, -R13, RZ ;  /* 0x8000000d000f7210 */ /* 0x000fe20007ffe0ff */
[----:B------:R-:W-:Y:S02]  /*0250*/  USEL UR5, UR18, 0x1, !UP0 ;  /* 0x0000000112057887 */ /* 0x000fe4000c000000 */
[----:B------:R-:W-:Y:S01]  /*0260*/  UISETP.GE.U32.AND UP0, UPT, UR18, 0x8, UPT ;  /* 0x000000081200788c */ /* 0x000fe2000bf06070 */
[----:B------:R-:W-:-:S08]  /*0270*/  UMOV UR4, URZ ;  /* 0x000000ff00047c82 */ /* 0x000fd00008000000 */
[----:B------:R-:W-:Y:S05]  /*0280*/  BRA.U !UP0, `(.L_x_0) ;  /* 0x0000000508007547 */ /* 0x000fea000b800000 */
[----:B------:R-:W1:Y:S01]  /*0290*/  LDCU.64 UR20, c[0x0][0x388] ;  /* 0x00007100ff1477ac */ /* 0x000e620008000a00 */
[----:B------:R-:W-:Y:S01]  /*02a0*/  MOV R12, RZ ;  /* 0x000000ff000c7202 */ /* 0x000fe20000000f00 */
[----:B------:R-:W-:Y:S01]  /*02b0*/  IMAD.MOV.U32 R14, RZ, RZ, R13 ;  /* 0x000000ffff0e7224 */ /* 0x000fe200078e000d */
[----:B------:R-:W-:-:S04]  /*02c0*/  ULOP3.LUT UR5, UR5, 0x7ffffff8, URZ, 0xc0, !UPT ;  /* 0x7ffffff805057892 */ /* 0x000fc8000f8ec0ff */
[----:B------:R-:W-:Y:S02]  /*02d0*/  UIADD3 UR5, UPT, UPT, -UR5, URZ, URZ ;  /* 0x000000ff05057290 */ /* 0x000fe4000fffe1ff */
[----:B-1----:R-:W-:Y:S02]  /*02e0*/  UIMAD.WIDE.U32 UR6, UR18, 0xc, UR20 ;  /* 0x0000000c120678a5 */ /* 0x002fe4000f8e0014 */
[----:B------:R-:W-:Y:S02]  /*02f0*/  UIMAD.WIDE.U32 UR8, UR18, 0x10, UR20 ;  /* 0x00000010120878a5 */ /* 0x000fe4000f8e0014 */
[----:B------:R-:W-:Y:S02]  /*0300*/  UIMAD.WIDE.U32 UR10, UR18, 0x14, UR20 ;  /* 0x00000014120a78a5 */ /* 0x000fe4000f8e0014 */
[----:B------:R-:W-:Y:S02]  /*0310*/  UIMAD.WIDE.U32 UR12, UR18, 0x18, UR20 ;  /* 0x00000018120c78a5 */ /* 0x000fe4000f8e0014 */
[----:B------:R-:W-:-:S12]  /*0320*/  UIMAD.WIDE.U32 UR14, UR18, 0x1c, UR20 ;  /* 0x0000001c120e78a5 */ /* 0x000fd8000f8e0014 */
.L_x_1:
[----:B------:R-:W1:Y:S01]  /*0330*/  LDC.64 R2, c[0x0][0x380] ;  /* 0x0000e000ff027b82 */ /* 0x000e620000000a00 */
[----:B------:R-:W-:Y:S01]  /*0340*/  HFMA2 R8, -RZ, RZ, 0, 2.384185791015625e-07 ;  /* 0x00000004ff087431 */ /* 0x000fe200000001ff */
[----:B------:R-:W-:Y:S02]  /*0350*/  UIMAD.WIDE.U32 UR24, UR18, 0x4, UR20 ;  /* 0x00000004121878a5 */ /* 0x000fe4000f8e0014 */
[----:B------:R-:W-:-:S04]  /*0360*/  UIMAD.WIDE.U32 UR22, UR18, 0x8, UR20 ;  /* 0x00000008121678a5 */ /* 0x000fc8000f8e0014 */
[----:B------:R-:W-:Y:S02]  /*0370*/  MOV R4, UR24 ;  /* 0x0000001800047c02 */ /* 0x000fe40008000f00 */
[----:B------:R-:W-:Y:S01]  /*0380*/  MOV R5, UR25 ;  /* 0x0000001900057c02 */ /* 0x000fe20008000f00 */
[C---:B------:R-:W-:Y:S01]  /*0390*/  IMAD.WIDE R8, R15.reuse, R8, UR20 ;  /* 0x000000140f087e25 */ /* 0x040fe2000f8e0208 */
[----:B------:R-:W-:Y:S02]  /*03a0*/  MOV R6, UR22 ;  /* 0x0000001600067c02 */ /* 0x000fe40008000f00 */
[----:B------:R-:W-:Y:S01]  /*03b0*/  MOV R7, UR23 ;  /* 0x0000001700077c02 */ /* 0x000fe20008000f00 */
[----:B------:R-:W-:Y:S01]  /*03c0*/  IMAD.WIDE R4, R15, 0x4, R4 ;  /* 0x000000040f047825 */ /* 0x000fe200078e0204 */
[----:B0-----:R0:W2:Y:S03]  /*03d0*/  LDG.E R20, desc[UR16][R8.64] ;  /* 0x0000001008147981 */ /* 0x0010a6000c1e1900 */
[----:B-1----:R-:W-:Y:S01]  /*03e0*/  IMAD.WIDE R2, R14, 0x4, R2 ;  /* 0x000000040e027825 */ /* 0x002fe200078e0202 */
[----:B------:R1:W3:Y:S04]  /*03f0*/  LDG.E R19, desc[UR16][R4.64] ;  /* 0x0000001004137981 */ /* 0x0002e8000c1e1900 */
[----:B------:R-:W2:Y:S01]  /*0400*/  LDG.E R21, desc[UR16][R2.64] ;  /* 0x0000001002157981 */ /* 0x000ea2000c1e1900 */
[----:B------:R-:W-:-:S02]  /*0410*/  IMAD.MOV.U32 R24, RZ, RZ, 0x4 ;  /* 0x00000004ff187424 */ /* 0x000fc400078e00ff */
[----:B------:R-:W-:Y:S02]  /*0420*/  HFMA2 R26, -RZ, RZ, 0, 2.384185791015625e-07 ;  /* 0x00000004ff1a7431 */ /* 0x000fe400000001ff */
[C---:B------:R-:W-:Y:S01]  /*0430*/  IMAD.WIDE R6, R15.reuse, 0x4, R6 ;  /* 0x000000040f067825 */ /* 0x040fe200078e0206 */
[----:B------:R-:W3:Y:S01]  /*0440*/  LDG.E R18, desc[UR16][R2.64+0x4] ;  /* 0x0000041002127981 */ /* 0x000ee2000c1e1900 */
[----:B------:R-:W-:Y:S02]  /*0450*/  MOV R10, 0x4 ;  /* 0x00000004000a7802 */ /* 0x000fe40000000f00 */
[C---:B------:R-:W-:Y:S01]  /*0460*/  IMAD.WIDE R24, R15.reuse, R24, UR6 ;  /* 0x000000060f187e25 */ /* 0x040fe2000f8e0218 */
[----:B------:R4:W5:Y:S04]  /*0470*/  LDG.E R17, desc[UR16][R6.64] ;  /* 0x0000001006117981 */ /* 0x000968000c1e1900 */
[----:B------:R-:W5:Y:S01]  /*0480*/  LDG.E R16, desc[UR16][R2.64+0x8] ;  /* 0x0000081002107981 */ /* 0x000f62000c1e1900 */
[----:B0-----:R-:W-:-:S03]  /*0490*/  IMAD.WIDE R8, R15, R10, UR8 ;  /* 0x000000080f087e25 */ /* 0x001fc6000f8e020a */
[----:B------:R-:W5:Y:S01]  /*04a0*/  LDG.E R23, desc[UR16][R24.64] ;  /* 0x0000001018177981 */ /* 0x000f62000c1e1900 */
[----:B-1----:R-:W-:-:S03]  /*04b0*/  IMAD.WIDE R4, R15, R26, UR10 ;  /* 0x0000000a0f047e25 */ /* 0x002fc6000f8e021a */
[----:B------:R-:W5:Y:S01]  /*04c0*/  LDG.E R22, desc[UR16][R2.64+0xc] ;  /* 0x00000c1002167981 */ /* 0x000f62000c1e1900 */
[----:B------:R-:W-:Y:S01]  /*04d0*/  MOV R28, 0x4 ;  /* 0x00000004001c7802 */ /* 0x000fe20000000f00 */
[C---:B----4-:R-:W-:Y:S02]  /*04e0*/  IMAD.WIDE R6, R15.reuse, R10, UR12 ;  /* 0x0000000c0f067e25 */ /* 0x050fe4000f8e020a */
[----:B------:R-:W4:Y:S04]  /*04f0*/  LDG.E R9, desc[UR16][R8.64] ;  /* 0x0000001008097981 */ /* 0x000f28000c1e1900 */
[----:B------:R-:W4:Y:S01]  /*0500*/  LDG.E R26, desc[UR16][R2.64+0x10] ;  /* 0x00001010021a7981 */ /* 0x000f22000c1e1900 */
[----:B------:R-:W-:-:S03]  /*0510*/  IMAD.WIDE R10, R15, R28, UR14 ;  /* 0x0000000e0f0a7e25 */ /* 0x000fc6000f8e021c */
[----:B------:R-:W4:Y:S04]  /*0520*/  LDG.E R4, desc[UR16][R4.64] ;  /* 0x0000001004047981 */ /* 0x000f28000c1e1900 */
[----:B------:R-:W4:Y:S04]  /*0530*/  LDG.E R27, desc[UR16][R2.64+0x14] ;  /* 0x00001410021b7981 */ /* 0x000f28000c1e1900 */
[----:B------:R-:W4:Y:S04]  /*0540*/  LDG.E R7, desc[UR16][R6.64] ;  /* 0x0000001006077981 */ /* 0x000f28000c1e1900 */
[----:B------:R-:W4:Y:S04]  /*0550*/  LDG.E R24, desc[UR16][R2.64+0x18] ;  /* 0x0000181002187981 */ /* 0x000f28000c1e1900 */
[----:B------:R-:W4:Y:S04]  /*0560*/  LDG.E R10, desc[UR16][R10.64] ;  /* 0x000000100a0a7981 */ /* 0x000f28000c1e1900 */
[----:B------:R-:W4:Y:S01]  /*0570*/  LDG.E R28, desc[UR16][R2.64+0x1c] ;  /* 0x00001c10021c7981 */ /* 0x000f22000c1e1900 */
[----:B------:R-:W-:-:S04]  /*0580*/  UIADD3 UR5, UPT, UPT, UR5, 0x8, URZ ;  /* 0x0000000805057890 */ /* 0x000fc8000fffe0ff */
[----:B------:R-:W-:Y:S01]  /*0590*/  UISETP.NE.AND UP0, UPT, UR5, URZ, UPT ;  /* 0x000000ff0500728c */ /* 0x000fe2000bf05270 */
[----:B------:R-:W-:Y:S02]  /*05a0*/  VIADD R14, R14, 0x8 ;  /* 0x000000080e0e7836 */ /* 0x000fe40000000000 */
[----:B--2---:R-:W-:-:S04]  /*05b0*/  FFMA R21, R21, R20, R12 ;  /* 0x0000001415157223 */ /* 0x004fc8000000000c */
[----:B---3--:R-:W-:-:S04]  /*05c0*/  FFMA R19, R18, R19, R21 ;  /* 0x0000001312137223 */ /* 0x008fc80000000015 */
[----:B-----5:R-:W-:-:S04]  /*05d0*/  FFMA R17, R16, R17, R19 ;  /* 0x0000001110117223 */ /* 0x020fc80000000013 */
[----:B------:R-:W-:-:S04]  /*05e0*/  FFMA R17, R22, R23, R17 ;  /* 0x0000001716117223 */ /* 0x000fc80000000011 */
[----:B----4-:R-:W-:-:S04]  /*05f0*/  FFMA R26, R26, R9, R17 ;  /* 0x000000091a1a7223 */ /* 0x010fc80000000011 */
[----:B------:R-:W-:Y:S01]  /*0600*/  FFMA R27, R27, R4, R26 ;  /* 0x000000041b1b7223 */ /* 0x000fe2000000001a */
[----:B------:R-:W-:-:S03]  /*0610*/  MOV R4, UR18 ;  /* 0x0000001200047c02 */ /* 0x000fc60008000f00 */
[----:B------:R-:W-:Y:S01]  /*0620*/  FFMA R7, R24, R7, R27 ;  /* 0x0000000718077223 */ /* 0x000fe2000000001b */
[----:B------:R-:W-:-:S03]  /*0630*/  LEA R15, R4, R15, 0x3 ;  /* 0x0000000f040f7211 */ /* 0x000fc600078e18ff */
[----:B------:R-:W-:Y:S01]  /*0640*/  FFMA R12, R28, R10, R7 ;  /* 0x0000000a1c0c7223 */ /* 0x000fe20000000007 */
[----:B------:R-:W-:Y:S06]  /*0650*/  BRA.U UP0, `(.L_x_1) ;  /* 0xfffffffd00347547 */ /* 0x000fec000b83ffff */
[----:B------:R-:W-:-:S04]  /*0660*/  UISETP.LT.U32.AND UP0, UPT, UR18, 0x1, UPT ;  /* 0x000000011200788c */ /* 0x000fc8000bf01070 */
[----:B------:R-:W-:-:S04]  /*0670*/  USEL UR4, UR18, 0x1, !UP0 ;  /* 0x0000000112047887 */ /* 0x000fc8000c000000 */
[----:B------:R-:W-:-:S12]  /*0680*/  ULOP3.LUT UR4, UR4, 0x7ffffff8, URZ, 0xc0, !UPT ;  /* 0x7ffffff804047892 */ /* 0x000fd8000f8ec0ff */
.L_x_0:
[----:B------:R-:W-:-:S04]  /*0690*/  UISETP.LT.U32.AND UP0, UPT, UR18, 0x1, UPT ;  /* 0x000000011200788c */ /* 0x000fc8000bf01070 */
[----:B------:R-:W-:-:S04]  /*06a0*/  USEL UR5, UR18, 0x1, !UP0 ;  /* 0x0000000112057887 */ /* 0x000fc8000c000000 */
[----:B------:R-:W-:-:S09]  /*06b0*/  ULOP3.LUT UP0, UR6, UR5, 0x7, URZ, 0xc0, !UPT ;  /* 0x0000000705067892 */ /* 0x000fd2000f80c0ff */
[----:B------:R-:W-:Y:S05]  /*06c0*/  BRA.U !UP0, `(.L_x_2) ;  /* 0x0000000508147547 */ /* 0x000fea000b800000 */
[----:B------:R-:W-:Y:S01]  /*06d0*/  UISETP.GE.U32.AND UP0, UPT, UR6, 0x4, UPT ;  /* 0x000000040600788c */ /* 0x000fe2000bf06070 */
[----:B------:R-:W-:Y:S01]  /*06e0*/  IADD3 R2, PT, PT, R0, -R13, RZ ;  /* 0x8000000d00027210 */ /* 0x000fe20007ffe0ff */
[----:B------:R-:W-:-:S04]  /*06f0*/  ULOP3.LUT UR7, UR5, 0x3, URZ, 0xc0, !UPT ;  /* 0x0000000305077892 */ /* 0x000fc8000f8ec0ff */
[----:B------:R-:W-:-:S03]  /*0700*/  UISETP.NE.AND UP1, UPT, UR7, URZ, UPT ;  /* 0x000000ff0700728c */ /* 0x000fc6000bf25270 */
[----:B------:R-:W-:Y:S08]  /*0710*/  BRA.U !UP0, `(.L_x_3) ;  /* 0x0000000108687547 */ /* 0x000ff0000b800000 */
[----:B------:R-:W1:Y:S01]  /*0720*/  LDC.64 R6, c[0x0][0x388] ;  /* 0x0000e200ff067b82 */ /* 0x000e620000000a00 */
[----:B------:R-:W-:Y:S02]  /*0730*/  MOV R9, UR4 ;  /* 0x0000000400097c02 */ /* 0x000fe40008000f00 */
[----:B------:R-:W-:Y:S02]  /*0740*/  IADD3 R3, PT, PT, R13, UR4, RZ ;  /* 0x000000040d037c10 */ /* 0x000fe4000fffe0ff */
[----:B------:R-:W-:Y:S01]  /*0750*/  MOV R11, UR18 ;  /* 0x00000012000b7c02 */ /* 0x000fe20008000f00 */
[----:B------:R-:W-:Y:S02]  /*0760*/  IMAD R9, R9, UR18, R2 ;  /* 0x0000001209097c24 */ /* 0x000fe4000f8e0202 */
[----:B------:R-:W2:Y:S01]  /*0770*/  LDC.64 R4, c[0x0][0x380] ;  /* 0x0000e000ff047b82 */ /* 0x000ea20000000a00 */
[----:B------:R-:W-:Y:S02]  /*0780*/  IMAD.U32 R15, RZ, RZ, UR18 ;  /* 0x00000012ff0f7e24 */ /* 0x000fe4000f8e00ff */
[----:B-1----:R-:W-:Y:S01]  /*0790*/  IMAD.WIDE R6, R9, 0x4, R6 ;  /* 0x0000000409067825 */ /* 0x002fe200078e0206 */
[----:B------:R-:W-:-:S05]  /*07a0*/  MOV R9, UR18 ;  /* 0x0000001200097c02 */ /* 0x000fca0008000f00 */
[----:B------:R-:W-:Y:S02]  /*07b0*/  IMAD.WIDE.U32 R8, R9, 0x4, R6 ;  /* 0x0000000409087825 */ /* 0x000fe400078e0006 */
[----:B0-----:R-:W3:Y:S02]  /*07c0*/  LDG.E R6, desc[UR16][R6.64] ;  /* 0x0000001006067981 */ /* 0x001ee4000c1e1900 */
[----:B--2---:R-:W-:-:S04]  /*07d0*/  IMAD.WIDE R4, R3, 0x4, R4 ;  /* 0x0000000403047825 */ /* 0x004fc800078e0204 */
[----:B------:R-:W-:Y:S01]  /*07e0*/  IMAD.WIDE.U32 R10, R11, 0x4, R8 ;  /* 0x000000040b0a7825 */ /* 0x000fe200078e0008 */
[----:B------:R-:W3:Y:S04]  /*07f0*/  LDG.E R3, desc[UR16][R4.64] ;  /* 0x0000001004037981 */ /* 0x000ee8000c1e1900 */
[----:B------:R-:W2:Y:S01]  /*0800*/  LDG.E R8, desc[UR16][R8.64] ;  /* 0x0000001008087981 */ /* 0x000ea2000c1e1900 */
[----:B------:R-:W-:-:S03]  /*0810*/  IMAD.WIDE.U32 R14, R15, 0x4, R10 ;  /* 0x000000040f0e7825 */ /* 0x000fc600078e000a */
[----:B------:R-:W2:Y:S04]  /*0820*/  LDG.E R16, desc[UR16][R4.64+0x4] ;  /* 0x0000041004107981 */ /* 0x000ea8000c1e1900 */
[----:B------:R-:W4:Y:S04]  /*0830*/  LDG.E R17, desc[UR16][R10.64] ;  /* 0x000000100a117981 */ /* 0x000f28000c1e1900 */
[----:B------:R-:W4:Y:S04]  /*0840*/  LDG.E R18, desc[UR16][R4.64+0x8] ;  /* 0x0000081004127981 */ /* 0x000f28000c1e1900 */
[----:B------:R-:W5:Y:S04]  /*0850*/  LDG.E R20, desc[UR16][R4.64+0xc] ;  /* 0x00000c1004147981 */ /* 0x000f68000c1e1900 */
[----:B------:R-:W5:Y:S01]  /*0860*/  LDG.E R14, desc[UR16][R14.64] ;  /* 0x000000100e0e7981 */ /* 0x000f62000c1e1900 */
[----:B------:R-:W-:Y:S01]  /*0870*/  UIADD3 UR4, UPT, UPT, UR4, 0x4, URZ ;  /* 0x0000000404047890 */ /* 0x000fe2000fffe0ff */
[----:B---3--:R-:W-:-:S04]  /*0880*/  FFMA R3, R3, R6, R12 ;  /* 0x0000000603037223 */ /* 0x008fc8000000000c */
[----:B--2---:R-:W-:-:S04]  /*0890*/  FFMA R3, R16, R8, R3 ;  /* 0x0000000810037223 */ /* 0x004fc80000000003 */
[----:B----4-:R-:W-:-:S04]  /*08a0*/  FFMA R3, R18, R17, R3 ;  /* 0x0000001112037223 */ /* 0x010fc80000000003 */
[----:B-----5:R-:W-:-:S07]  /*08b0*/  FFMA R12, R20, R14, R3 ;  /* 0x0000000e140c7223 */ /* 0x020fce0000000003 */
.L_x_3:
[----:B------:R-:W-:Y:S05]  /*08c0*/  BRA.U !UP1, `(.L_x_2) ;  /* 0x0000000109947547 */ /* 0x000fea000b800000 */
[----:B------:R-:W-:Y:S01]  /*08d0*/  UISETP.NE.AND UP0, UPT, UR7, 0x1, UPT ;  /* 0x000000010700788c */ /* 0x000fe2000bf05270 */
[----:B------:R-:W-:Y:S01]  /*08e0*/  MOV R3, UR4 ;  /* 0x0000000400037c02 */ /* 0x000fe20008000f00 */
[----:B------:R-:W-:Y:S01]  /*08f0*/  ULOP3.LUT UR5, UR5, 0x1, URZ, 0xc0, !UPT ;  /* 0x0000000105057892 */ /* 0x000fe2000f8ec0ff */
[----:B------:R-:W-:-:S03]  /*0900*/  IMAD.U32 R5, RZ, RZ, UR18 ;  /* 0x00000012ff057e24 */ /* 0x000fc6000f8e00ff */
[----:B------:R-:W-:Y:S01]  /*0910*/  UISETP.NE.U32.AND UP1, UPT, UR5, 0x1, UPT ;  /* 0x000000010500788c */ /* 0x000fe2000bf25070 */
[----:B------:R-:W-:-:S04]  /*0920*/  PLOP3.LUT P0, PT, PT, PT, UP0, 0x80, 0x8 ;  /* 0x000000000008781c */ /* 0x000fc80003f0f008 */
[----:B------:R-:W1:Y:S01]  /*0930*/  @UP0 LDCU.128 UR8, c[0x0][0x380] ;  /* 0x00007000ff0807ac */ /* 0x000e620008000c00 */
[----:B------:R-:W-:-:S05]  /*0940*/  PLOP3.LUT P1, PT, PT, PT, UP1, 0x80, 0x8 ;  /* 0x000000000008781c */ /* 0x000fca0003f2f018 */
[----:B------:R-:W2:Y:S03]  /*0950*/  @!UP1 LDCU.128 UR12, c[0x0][0x380] ;  /* 0x00007000ff0c97ac */ /* 0x000ea60008000c00 */
[----:B------:R-:W-:Y:S01]  /*0960*/  @P0 IMAD R3, R3, UR18, R2 ;  /* 0x0000001203030c24 */ /* 0x000fe2000f8e0202 */
[----:B-1----:R-:W-:Y:S02]  /*0970*/  MOV R10, UR10 ;  /* 0x0000000a000a7c02 */ /* 0x002fe40008000f00 */
[----:B------:R-:W-:Y:S02]  /*0980*/  MOV R11, UR11 ;  /* 0x0000000b000b7c02 */ /* 0x000fe40008000f00 */
[----:B------:R-:W-:Y:S02]  /*0990*/  MOV R6, UR8 ;  /* 0x0000000800067c02 */ /* 0x000fe40008000f00 */
[----:B------:R-:W-:Y:S01]  /*09a0*/  MOV R7, UR9 ;  /* 0x0000000900077c02 */ /* 0x000fe20008000f00 */
[----:B------:R-:W-:Y:S01]  /*09b0*/  @P0 IMAD.WIDE R10, R3, 0x4, R10 ;  /* 0x00000004030a0825 */ /* 0x000fe200078e020a */
[----:B------:R-:W-:Y:S01]  /*09c0*/  @P0 IADD3 R3, PT, PT, R13, UR4, RZ ;  /* 0x000000040d030c10 */ /* 0x000fe2000fffe0ff */
[----:B------:R-:W-:Y:S01]  /*09d0*/  @UP0 UIADD3 UR4, UPT, UPT, UR4, 0x2, URZ ;  /* 0x0000000204040890 */ /* 0x000fe2000fffe0ff */
[----:B--2---:R-:W-:-:S02]  /*09e0*/  MOV R8, UR12 ;  /* 0x0000000c00087c02 */ /* 0x004fc40008000f00 */
[----:B------:R-:W-:Y:S01]  /*09f0*/  MOV R9, UR13 ;  /* 0x0000000d00097c02 */ /* 0x000fe20008000f00 */
[----:B------:R-:W-:Y:S01]  /*0a00*/  @P0 IMAD.WIDE R6, R3, 0x4, R6 ;  /* 0x0000000403060825 */ /* 0x000fe200078e0206 */
[----:B------:R-:W-:Y:S01]  /*0a10*/  MOV R14, UR14 ;  /* 0x0000000e000e7c02 */ /* 0x000fe20008000f00 */
[----:B0-----:R-:W2:Y:S01]  /*0a20*/  @P0 LDG.E R16, desc[UR16][R10.64] ;  /* 0x000000100a100981 */ /* 0x001ea2000c1e1900 */
[----:B------:R-:W-:Y:S01]  /*0a30*/  MOV R17, UR4 ;  /* 0x0000000400117c02 */ /* 0x000fe20008000f00 */
[----:B------:R-:W-:Y:S01]  /*0a40*/  @P0 IMAD.WIDE.U32 R4, R5, 0x4, R10 ;  /* 0x0000000405040825 */ /* 0x000fe200078e000a */
[----:B------:R-:W-:Y:S01]  /*0a50*/  @!P1 IADD3 R3, PT, PT, R13, UR4, RZ ;  /* 0x000000040d039c10 */ /* 0x000fe2000fffe0ff */
[----:B------:R-:W3:Y:S01]  /*0a60*/  @P0 LDG.E R19, desc[UR16][R6.64+0x4] ;  /* 0x0000041006130981 */ /* 0x000ee2000c1e1900 */
[----:B------:R-:W-:Y:S01]  /*0a70*/  MOV R15, UR15 ;  /* 0x0000000f000f7c02 */ /* 0x000fe20008000f00 */
[----:B------:R-:W-:Y:S02]  /*0a80*/  @!P1 IMAD R13, R17, UR18, R2 ;  /* 0x00000012110d9c24 */ /* 0x000fe4000f8e0202 */
[----:B------:R-:W2:Y:S01]  /*0a90*/  @P0 LDG.E R17, desc[UR16][R6.64] ;  /* 0x0000001006110981 */ /* 0x000ea2000c1e1900 */
[----:B------:R-:W-:-:S03]  /*0aa0*/  @!P1 IMAD.WIDE R2, R3, 0x4, R8 ;  /* 0x0000000403029825 */ /* 0x000fc600078e0208 */
[----:B------:R-:W3:Y:S01]  /*0ab0*/  @P0 LDG.E R4, desc[UR16][R4.64] ;  /* 0x0000001004040981 */ /* 0x000ee2000c1e1900 */
[----:B------:R-:W-:-:S03]  /*0ac0*/  @!P1 IMAD.WIDE R8, R13, 0x4, R14 ;  /* 0x000000040d089825 */ /* 0x000fc600078e020e */
[----:B------:R-:W4:Y:S04]  /*0ad0*/  @!P1 LDG.E R3, desc[UR16][R2.64] ;  /* 0x0000001002039981 */ /* 0x000f28000c1e1900 */
[----:B------:R-:W4:Y:S01]  /*0ae0*/  @!P1 LDG.E R8, desc[UR16][R8.64] ;  /* 0x0000001008089981 */ /* 0x000f22000c1e1900 */
[----:B--2---:R-:W-:-:S04]  /*0af0*/  @P0 FFMA R16, R17, R16, R12 ;  /* 0x0000001011100223 */ /* 0x004fc8000000000c */
[----:B---3--:R-:W-:-:S04]  /*0b00*/  @P0 FFMA R12, R19, R4, R16 ;  /* 0x00000004130c0223 */ /* 0x008fc80000000010 */
[----:B----4-:R-:W-:-:S07]  /*0b10*/  @!P1 FFMA R12, R3, R8, R12 ;  /* 0x00000008030c9223 */ /* 0x010fce000000000c */
.L_x_2:
[----:B------:R-:W1:Y:S02]  /*0b20*/  LDC.64 R2, c[0x0][0x390] ;  /* 0x0000e400ff027b82 */ /* 0x000e640000000a00 */
[----:B-1----:R-:W-:-:S05]  /*0b30*/  IMAD.WIDE R2, R0, 0x4, R2 ;  /* 0x0000000400027825 */ /* 0x002fca00078e0202 */
[----:B0-----:R-:W-:Y:S01]  /*0b40*/  STG.E desc[UR16][R2.64], R12 ;  /* 0x0000000c02007986 */ /* 0x001fe2000c101910 */
[----:B------:R-:W-:Y:S05]  /*0b50*/  EXIT ;  /* 0x000000000000794d */ /* 0x000fea0003800000 */
.L_x_4:
[----:B------:R-:W-:-:S00]  /*0b60*/  BRA `(.L_x_4) ;  /* 0xfffffffc00fc7947 */ /* 0x000fc0000383ffff */
[----:B------:R-:W-:-:S00]  /*0b70*/  NOP ;  /* 0x0000000000007918 */ /* 0x000fc00000000000 */
        /* <DEDUP_REMOVED lines=8> */
.L_x_5:


//--------------------- .nv.shared.reserved.0     --------------------------
	.section	.nv.shared.reserved.0,"aw",@nobits
	.weak		__nv_reservedSMEM_offset_0_alias
	.size		__nv_reservedSMEM_offset_0_alias, 0, 64
	.other		__nv_reservedSMEM_offset_0_alias,@"STO_CUDA_RESERVED_SHARED STV_DEFAULT"
__nv_reservedSMEM_offset_0_alias:
	.zero		0
	.zero		64


//--------------------- .nv.constant0._Z20matrixMultiplicationPKfS0_Pfii --------------------------
	.section	.nv.constant0._Z20matrixMultiplicationPKfS0_Pfii,"a",@progbits
	.sectionflags	@""
	.align	4
.nv.constant0._Z20matrixMultiplicationPKfS0_Pfii:
	.zero		928


//--------------------- SYMBOLS --------------------------

	.type		.nv.reservedSmem.offset0,@object
	.size		.nv.reservedSmem.offset0,0x4
